	.target	sm_120a

	.elftype	@"ET_EXEC"


//--------------------- .note.nv.tkinfo           --------------------------
	.section	.note.nv.tkinfo,"",@"SHT_NOTE"
	.sectionflags	@"SHF_NOTE_NV_TKINFO"
	.tkinfo
        /*0018*/ 	.word	0x00000080
        /*0030*/ 	.string	""
        /*0030*/ 	.string	"ptxas"
        /*0030*/ 	.string	"Cuda compilation tools, release 12.8, V12.8.93"
        /*0030*/ 	.string	"Build cuda_12.8.r12.8/compiler.35583870_0"
        /*0030*/ 	.string	"-v  -lineinfo  -arch sm_120a "



//--------------------- .note.nv.cuver            --------------------------
	.section	.note.nv.cuver,"",@"SHT_NOTE"
	.sectionflags	@"SHF_NOTE_NV_CUVER"
        /*0018*/ 	.short	0x0001
        /*001a*/ 	.short	0x0078
        /*001c*/ 	.short	0x0001
        /*001e*/ 	.short	0x0000
        /*0020*/ 	.short	0x0001
        /*0022*/ 	.short	0x0000


//--------------------- .nv.info                  --------------------------
	.section	.nv.info,"",@"SHT_CUDA_INFO"
	.align	4


	//----- nvinfo : EIATTR_REGCOUNT
	.align		4
        /*0000*/ 	.byte	0x04, 0x2f
        /*0002*/ 	.short	(.L_1 - .L_0)
	.align		4
.L_0:
        /*0004*/ 	.word	index@(triton_poi_fused__scaled_mm__to_copy_ones_5)
        /*0008*/ 	.word	0x00000010


	//----- nvinfo : EIATTR_FRAME_SIZE
	.align		4
.L_1:
        /*000c*/ 	.byte	0x04, 0x11
        /*000e*/ 	.short	(.L_3 - .L_2)
	.align		4
.L_2:
        /*0010*/ 	.word	index@(triton_poi_fused__scaled_mm__to_copy_ones_5)
        /*0014*/ 	.word	0x00000000


	//----- nvinfo : EIATTR_MIN_STACK_SIZE
	.align		4
.L_3:
        /*0018*/ 	.byte	0x04, 0x12
        /*001a*/ 	.short	(.L_5 - .L_4)
	.align		4
.L_4:
        /*001c*/ 	.word	index@(triton_poi_fused__scaled_mm__to_copy_ones_5)
        /*0020*/ 	.word	0x00000000
.L_5:


//--------------------- .nv.info.triton_poi_fused__scaled_mm__to_copy_ones_5 --------------------------
	.section	.nv.info.triton_poi_fused__scaled_mm__to_copy_ones_5,"",@"SHT_CUDA_INFO"
	.sectionflags	@""
	.align	4


	//----- nvinfo : EIATTR_CUDA_API_VERSION
	.align		4
        /*0000*/ 	.byte	0x04, 0x37
        /*0002*/ 	.short	(.L_7 - .L_6)
.L_6:
        /*0004*/ 	.word	0x00000080


	//----- nvinfo : EIATTR_KPARAM_INFO
	.align		4
.L_7:
        /*0008*/ 	.byte	0x04, 0x17
        /*000a*/ 	.short	(.L_9 - .L_8)
.L_8:
        /*000c*/ 	.word	0x00000000
        /*0010*/ 	.short	0x0003
        /*0012*/ 	.short	0x0018
        /*0014*/ 	.byte	0x00, 0xf4, 0x21, 0x00


	//----- nvinfo : EIATTR_KPARAM_INFO
	.align		4
.L_9:
        /*0018*/ 	.byte	0x04, 0x17
        /*001a*/ 	.short	(.L_11 - .L_10)
.L_10:
        /*001c*/ 	.word	0x00000000
        /*0020*/ 	.short	0x0002
        /*0022*/ 	.short	0x0010
        /*0024*/ 	.byte	0x00, 0xf0, 0x11, 0x00


	//----- nvinfo : EIATTR_KPARAM_INFO
	.align		4
.L_11:
        /*0028*/ 	.byte	0x04, 0x17
        /*002a*/ 	.short	(.L_13 - .L_12)
.L_12:
        /*002c*/ 	.word	0x00000000
        /*0030*/ 	.short	0x0001
        /*0032*/ 	.short	0x0008
        /*0034*/ 	.byte	0x00, 0xf4, 0x21, 0x00


	//----- nvinfo : EIATTR_KPARAM_INFO
	.align		4
.L_13:
        /*0038*/ 	.byte	0x04, 0x17
        /*003a*/ 	.short	(.L_15 - .L_14)
.L_14:
        /*003c*/ 	.word	0x00000000
        /*0040*/ 	.short	0x0000
        /*0042*/ 	.short	0x0000
        /*0044*/ 	.byte	0x00, 0xf4, 0x21, 0x00


	//----- nvinfo : EIATTR_SPARSE_MMA_MASK
	.align		4
.L_15:
        /*0048*/ 	.byte	0x03, 0x50
        /*004a*/ 	.short	0x0000


	//----- nvinfo : EIATTR_MAXREG_COUNT
	.align		4
        /*004c*/ 	.byte	0x03, 0x1b
        /*004e*/ 	.short	0x00ff


	//----- nvinfo : EIATTR_VRC_CTA_INIT_COUNT
	.align		4
        /*0050*/ 	.byte	0x02, 0x4a
	.zero		1
	.zero		1


	//----- nvinfo : EIATTR_EXIT_INSTR_OFFSETS
	.align		4
        /*0054*/ 	.byte	0x04, 0x1c
        /*0056*/ 	.short	(.L_17 - .L_16)


	//   ....[0]....
.L_16:
        /*0058*/ 	.word	0x00000440


	//----- nvinfo : EIATTR_REQNTID
	.align		4
.L_17:
        /*005c*/ 	.byte	0x04, 0x10
        /*005e*/ 	.short	(.L_19 - .L_18)
.L_18:
        /*0060*/ 	.word	0x00000080
        /*0064*/ 	.word	0x00000001
        /*0068*/ 	.word	0x00000001


	//----- nvinfo : EIATTR_CBANK_PARAM_SIZE
	.align		4
.L_19:
        /*006c*/ 	.byte	0x03, 0x19
        /*006e*/ 	.short	0x0020


	//----- nvinfo : EIATTR_PARAM_CBANK
	.align		4
        /*0070*/ 	.byte	0x04, 0x0a
        /*0072*/ 	.short	(.L_21 - .L_20)
	.align		4
.L_20:
        /*0074*/ 	.word	index@(.nv.constant0.triton_poi_fused__scaled_mm__to_copy_ones_5)
        /*0078*/ 	.short	0x0380
        /*007a*/ 	.short	0x0020


	//----- nvinfo : EIATTR_SW_WAR
	.align		4
.L_21:
        /*007c*/ 	.byte	0x04, 0x36
        /*007e*/ 	.short	(.L_23 - .L_22)
.L_22:
        /*0080*/ 	.word	0x00000000
.L_23:


//--------------------- .nv.compat                --------------------------
	.section	.nv.compat,"",@"SHT_CUDA_COMPAT_INFO"
	.align	4
        /*0000*/ 	.byte	0x02, 0x02, 0x02, 0x00, 0x02, 0x05, 0x05, 0x00, 0x02, 0x03, 0x00, 0x00, 0x02, 0x06, 0x01, 0x00


//--------------------- .nv.callgraph             --------------------------
	.section	.nv.callgraph,"",@"SHT_CUDA_CALLGRAPH"
	.align	4
	.sectionentsize	8
	.align		4
        /*0000*/ 	.word	0x00000000
	.align		4
        /*0004*/ 	.word	0xffffffff
	.align		4
        /*0008*/ 	.word	0x00000000
	.align		4
        /*000c*/ 	.word	0xfffffffe
	.align		4
        /*0010*/ 	.word	0x00000000
	.align		4
        /*0014*/ 	.word	0xfffffffd
	.align		4
        /*0018*/ 	.word	0x00000000
	.align		4
        /*001c*/ 	.word	0xfffffffc


//--------------------- .text.triton_poi_fused__scaled_mm__to_copy_ones_5 --------------------------
	.section	.text.triton_poi_fused__scaled_mm__to_copy_ones_5,"ax",@progbits
	.align	128
        .global         triton_poi_fused__scaled_mm__to_copy_ones_5
        .type           triton_poi_fused__scaled_mm__to_copy_ones_5,@function
        .size           triton_poi_fused__scaled_mm__to_copy_ones_5,(.L_x_1 - triton_poi_fused__scaled_mm__to_copy_ones_5)
        .other          triton_poi_fused__scaled_mm__to_copy_ones_5,@"STO_CUDA_ENTRY STV_DEFAULT"
triton_poi_fused__scaled_mm__to_copy_ones_5:
.text.triton_poi_fused__scaled_mm__to_copy_ones_5:
[----:B------:R-:W-:Y:S01]  /*0000*/  LDC R1, c[0x0][0x37c] ;  /* 0x0000df00ff017b82 */ /* 0x000fe20000000800 */
[----:B------:R-:W0:Y:S07]  /*0010*/  S2R R0, SR_TID.X ;  /* 0x0000000000007919 */ /* 0x000e2e0000002100 */
[----:B------:R-:W1:Y:S01]  /*0020*/  LDC.64 R4, c[0x0][0x380] ;  /* 0x0000e000ff047b82 */ /* 0x000e620000000a00 */
[----:B------:R-:W2:Y:S01]  /*0030*/  LDCU.64 UR4, c[0x0][0x358] ;  /* 0x00006b00ff0477ac */ /* 0x000ea20008000a00 */
[----:B------:R-:W3:Y:S01]  /*0040*/  S2R R3, SR_CTAID.X ;  /* 0x0000000000037919 */ /* 0x000ee20000002500 */
[----:B0-----:R-:W-:-:S05]  /*0050*/  IMAD.SHL.U32 R0, R0, 0x8, RZ ;  /* 0x0000000800007824 */ /* 0x001fca00078e00ff */
[----:B------:R-:W-:-:S05]  /*0060*/  LOP3.LUT R0, R0, 0x3f8, RZ, 0xc0, !PT ;  /* 0x000003f800007812 */ /* 0x000fca00078ec0ff */
[----:B---3--:R-:W-:-:S04]  /*0070*/  IMAD R2, R3, 0x400, R0 ;  /* 0x0000040003027824 */ /* 0x008fc800078e0200 */
[----:B-1----:R-:W-:-:S06]  /*0080*/  IMAD.WIDE R4, R2, 0x2, R4 ;  /* 0x0000000202047825 */ /* 0x002fcc00078e0204 */
[----:B--2---:R-:W2:Y:S01]  /*0090*/  LDG.E.128 R4, desc[UR4][R4.64] ;  /* 0x0000000404047981 */ /* 0x004ea2000c1e1d00 */
[----:B------:R-:W-:Y:S02]  /*00a0*/  SHF.R.S32.HI R3, RZ, 0x1f, R2 ;  /* 0x0000001fff037819 */ /* 0x000fe40000011402 */
[C---:B--2---:R-:W-:Y:S01]  /*00b0*/  HSETP2.GT.AND P3, P0, R4.reuse, -448, -448, PT ;  /* 0xdf00df0004007434 */ /* 0x044fe20003864000 */
[--C-:B------:R-:W-:Y:S01]  /*00c0*/  HADD2.F32 R10, -RZ, R4.reuse.H1_H1 ;  /* 0x30000004ff0a7230 */ /* 0x100fe20000004100 */
[--C-:B------:R-:W-:Y:S01]  /*00d0*/  HSETP2.NAN.AND P5, P1, R4, R4.reuse, PT ;  /* 0x0000000404007234 */ /* 0x100fe200039a8000 */
[----:B------:R-:W-:Y:S01]  /*00e0*/  HADD2.F32 R13, -RZ, R4.H0_H0 ;  /* 0x20000004ff0d7230 */ /* 0x000fe20000004100 */
[----:B------:R-:W-:Y:S01]  /*00f0*/  HSETP2.GT.AND P2, P4, R5, -448, -448, PT ;  /* 0xdf00df0005007434 */ /* 0x000fe20003c44000 */
[--C-:B------:R-:W-:Y:S02]  /*0100*/  HADD2.F32 R11, -RZ, R5.reuse.H0_H0 ;  /* 0x20000005ff0b7230 */ /* 0x100fe40000004100 */
[----:B------:R-:W-:-:S02]  /*0110*/  HADD2.F32 R8, -RZ, R5.H1_H1 ;  /* 0x30000005ff087230 */ /* 0x000fc40000004100 */
[--C-:B------:R-:W-:Y:S02]  /*0120*/  HADD2.F32 R9, -RZ, R6.reuse.H0_H0 ;  /* 0x20000006ff097230 */ /* 0x100fe40000004100 */
[----:B------:R-:W-:Y:S02]  /*0130*/  HADD2.F32 R0, -RZ, R7.H0_H0 ;  /* 0x20000007ff007230 */ /* 0x000fe40000004100 */
[----:B------:R-:W-:Y:S01]  /*0140*/  @!P0 FSEL R10, R10, -448, P1 ;  /* 0xc3e000000a0a8808 */ /* 0x000fe20000800000 */
[C---:B------:R-:W-:Y:S01]  /*0150*/  HSETP2.GT.AND P0, P1, R6.reuse, -448, -448, PT ;  /* 0xdf00df0006007434 */ /* 0x040fe20003904000 */
[----:B------:R-:W-:Y:S01]  /*0160*/  @!P3 FSEL R13, R13, -448, P5 ;  /* 0xc3e000000d0db808 */ /* 0x000fe20002800000 */
[----:B------:R-:W-:Y:S02]  /*0170*/  HSETP2.NAN.AND P3, P5, R5, R5, PT ;  /* 0x0000000505007234 */ /* 0x000fe40003d68000 */
[----:B------:R-:W0:Y:S03]  /*0180*/  LDC.64 R4, c[0x0][0x388] ;  /* 0x0000e200ff047b82 */ /* 0x000e260000000a00 */
[----:B------:R-:W-:Y:S01]  /*0190*/  @!P2 FSEL R11, R11, -448, P3 ;  /* 0xc3e000000b0ba808 */ /* 0x000fe20001800000 */
[----:B------:R-:W-:Y:S01]  /*01a0*/  @!P4 FSEL R8, R8, -448, P5 ;  /* 0xc3e000000808c808 */ /* 0x000fe20002800000 */
[--C-:B------:R-:W-:Y:S01]  /*01b0*/  HSETP2.NAN.AND P3, P2, R6, R6.reuse, PT ;  /* 0x0000000606007234 */ /* 0x100fe20003a68000 */
[----:B------:R-:W-:Y:S01]  /*01c0*/  HADD2.F32 R6, -RZ, R6.H1_H1 ;  /* 0x30000006ff067230 */ /* 0x000fe20000004100 */
[----:B------:R-:W-:-:S03]  /*01d0*/  HSETP2.GT.AND P5, P4, R7, -448, -448, PT ;  /* 0xdf00df0007007434 */ /* 0x000fc60003ca4000 */
[----:B------:R-:W-:Y:S01]  /*01e0*/  @!P0 FSEL R9, R9, -448, P3 ;  /* 0xc3e0000009098808 */ /* 0x000fe20001800000 */
[----:B------:R-:W-:Y:S01]  /*01f0*/  FSETP.GEU.AND P0, PT, R13, 448, PT ;  /* 0x43e000000d00780b */ /* 0x000fe20003f0e000 */
[--C-:B------:R-:W-:Y:S01]  /*0200*/  HSETP2.NAN.AND P6, P3, R7, R7.reuse, PT ;  /* 0x0000000707007234 */ /* 0x100fe20003bc8000 */
[----:B------:R-:W-:Y:S01]  /*0210*/  HADD2.F32 R7, -RZ, R7.H1_H1 ;  /* 0x30000007ff077230 */ /* 0x000fe20000004100 */
[----:B------:R-:W-:Y:S01]  /*0220*/  @!P1 FSEL R6, R6, -448, P2 ;  /* 0xc3e0000006069808 */ /* 0x000fe20001000000 */
[----:B------:R-:W-:Y:S01]  /*0230*/  FSETP.GEU.AND P1, PT, R10, 448, PT ;  /* 0x43e000000a00780b */ /* 0x000fe20003f2e000 */
[----:B------:R-:W-:-:S04]  /*0240*/  FSETP.GEU.AND P2, PT, R11, 448, PT ;  /* 0x43e000000b00780b */ /* 0x000fc80003f4e000 */
[----:B------:R-:W-:Y:S01]  /*0250*/  @!P5 FSEL R0, R0, -448, P6 ;  /* 0xc3e000000000d808 */ /* 0x000fe20003000000 */
[----:B------:R-:W-:Y:S01]  /*0260*/  FSETP.NAN.AND P5, PT, R13, R13, PT ;  /* 0x0000000d0d00720b */ /* 0x000fe20003fa8000 */
[----:B------:R-:W-:Y:S01]  /*0270*/  @!P4 FSEL R7, R7, -448, P3 ;  /* 0xc3e000000707c808 */ /* 0x000fe20001800000 */
[----:B------:R-:W-:Y:S01]  /*0280*/  FSETP.NAN.AND P6, PT, R10, R10, PT ;  /* 0x0000000a0a00720b */ /* 0x000fe20003fc8000 */
[----:B------:R-:W-:Y:S01]  /*0290*/  FSETP.GEU.AND P4, PT, R8, 448, PT ;  /* 0x43e000000800780b */ /* 0x000fe20003f8e000 */
[----:B------:R-:W-:Y:S01]  /*02a0*/  FSETP.NAN.AND P3, PT, R11, R11, PT ;  /* 0x0000000b0b00720b */ /* 0x000fe20003f68000 */
[----:B------:R-:W-:Y:S01]  /*02b0*/  @P0 SEL R13, R13, 0x43e00000, P5 ;  /* 0x43e000000d0d0807 */ /* 0x000fe20002800000 */
[----:B------:R-:W-:Y:S01]  /*02c0*/  FSETP.GEU.AND P5, PT, R9, 448, PT ;  /* 0x43e000000900780b */ /* 0x000fe20003fae000 */
[----:B------:R-:W-:Y:S01]  /*02d0*/  @P1 SEL R10, R10, 0x43e00000, P6 ;  /* 0x43e000000a0a1807 */ /* 0x000fe20003000000 */
[----:B------:R-:W-:Y:S01]  /*02e0*/  FSETP.GEU.AND P1, PT, R6, 448, PT ;  /* 0x43e000000600780b */ /* 0x000fe20003f2e000 */
[----:B------:R-:W-:Y:S01]  /*02f0*/  @P2 SEL R11, R11, 0x43e00000, P3 ;  /* 0x43e000000b0b2807 */ /* 0x000fe20001800000 */
[----:B------:R-:W-:Y:S01]  /*0300*/  FSETP.GEU.AND P6, PT, R0, 448, PT ;  /* 0x43e000000000780b */ /* 0x000fe20003fce000 */
[----:B------:R-:W-:Y:S01]  /*0310*/  FSETP.GEU.AND P2, PT, R7, 448, PT ;  /* 0x43e000000700780b */ /* 0x000fe20003f4e000 */
[----:B------:R-:W-:Y:S01]  /*0320*/  FSETP.NAN.AND P0, PT, R8, R8, PT ;  /* 0x000000080800720b */ /* 0x000fe20003f08000 */
[----:B------:R-:W-:Y:S01]  /*0330*/  FSETP.NAN.AND P3, PT, R9, R9, PT ;  /* 0x000000090900720b */ /* 0x000fe20003f68000 */
[----:B------:R-:W-:Y:S01]  /*0340*/  F2FP.SATFINITE.E4M3.F32.PACK_AB_MERGE_C R10, R10, R13, RZ ;  /* 0x0000000d0a0a723e */ /* 0x000fe200048070ff */
[----:B0-----:R-:W-:-:S02]  /*0350*/  IADD.64 R2, R2, R4 ;  /* 0x0000000402027235 */ /* 0x001fc400078e0200 */
[----:B------:R-:W-:Y:S01]  /*0360*/  @P4 SEL R8, R8, 0x43e00000, P0 ;  /* 0x43e0000008084807 */ /* 0x000fe20000000000 */
[----:B------:R-:W-:Y:S01]  /*0370*/  FSETP.NAN.AND P4, PT, R6, R6, PT ;  /* 0x000000060600720b */ /* 0x000fe20003f88000 */
[----:B------:R-:W-:Y:S01]  /*0380*/  @P5 SEL R9, R9, 0x43e00000, P3 ;  /* 0x43e0000009095807 */ /* 0x000fe20001800000 */
[----:B------:R-:W-:Y:S01]  /*0390*/  FSETP.NAN.AND P0, PT, R0, R0, PT ;  /* 0x000000000000720b */ /* 0x000fe20003f08000 */
[C---:B------:R-:W-:Y:S01]  /*03a0*/  FSETP.NAN.AND P3, PT, R7.reuse, R7, PT ;  /* 0x000000070700720b */ /* 0x040fe20003f68000 */
[----:B------:R-:W-:Y:S01]  /*03b0*/  F2FP.SATFINITE.E4M3.F32.PACK_AB_MERGE_C R11, R8, R11, RZ ;  /* 0x0000000b080b723e */ /* 0x000fe200048070ff */
[----:B------:R-:W-:Y:S02]  /*03c0*/  @P1 SEL R6, R6, 0x43e00000, P4 ;  /* 0x43e0000006061807 */ /* 0x000fe40002000000 */
[----:B------:R-:W-:Y:S01]  /*03d0*/  @P6 SEL R0, R0, 0x43e00000, P0 ;  /* 0x43e0000000006807 */ /* 0x000fe20000000000 */
[----:B------:R-:W-:Y:S01]  /*03e0*/  @P2 SEL R7, R7, 0x43e00000, P3 ;  /* 0x43e0000007072807 */ /* 0x000fe20001800000 */
[----:B------:R-:W-:-:S02]  /*03f0*/  PRMT R10, R10, 0x5410, R11 ;  /* 0x000054100a0a7816 */ /* 0x000fc4000000000b */
[----:B------:R-:W-:Y:S02]  /*0400*/  F2FP.SATFINITE.E4M3.F32.PACK_AB_MERGE_C R6, R6, R9, RZ ;  /* 0x000000090606723e */ /* 0x000fe400048070ff */
[----:B------:R-:W-:-:S04]  /*0410*/  F2FP.SATFINITE.E4M3.F32.PACK_AB_MERGE_C R7, R7, R0, RZ ;  /* 0x000000000707723e */ /* 0x000fc800048070ff */
[----:B------:R-:W-:-:S05]  /*0420*/  PRMT R11, R6, 0x5410, R7 ;  /* 0x00005410060b7816 */ /* 0x000fca0000000007 */
[----:B------:R-:W-:Y:S01]  /*0430*/  STG.E.64 desc[UR4][R2.64], R10 ;  /* 0x0000000a02007986 */ /* 0x000fe2000c101b04 */
[----:B------:R-:W-:Y:S05]  /*0440*/  EXIT ;  /* 0x000000000000794d */ /* 0x000fea0003800000 */
.L_x_0:
[----:B------:R-:W-:-:S00]  /*0450*/  BRA `(.L_x_0) ;  /* 0xfffffffc00fc7947 */ /* 0x000fc0000383ffff */
[----:B------:R-:W-:-:S00]  /*0460*/  NOP ;  /* 0x0000000000007918 */ /* 0x000fc00000000000 */
        /* <DEDUP_REMOVED lines=9> */
.L_x_1:


//--------------------- .nv.shared.reserved.0     --------------------------
	.section	.nv.shared.reserved.0,"aw",@nobits
	.weak		__nv_reservedSMEM_offset_0_alias
	.size		__nv_reservedSMEM_offset_0_alias, 0, 64
	.other		__nv_reservedSMEM_offset_0_alias,@"STO_CUDA_RESERVED_SHARED STV_DEFAULT"
__nv_reservedSMEM_offset_0_alias:
	.zero		0
	.zero		64


//--------------------- .nv.constant0.triton_poi_fused__scaled_mm__to_copy_ones_5 --------------------------
	.section	.nv.constant0.triton_poi_fused__scaled_mm__to_copy_ones_5,"a",@progbits
	.sectionflags	@""
	.align	4
.nv.constant0.triton_poi_fused__scaled_mm__to_copy_ones_5:
	.zero		928


//--------------------- SYMBOLS --------------------------

	.type		.nv.reservedSmem.offset0,@object
	.size		.nv.reservedSmem.offset0,0x4
